//
// Generated by NVIDIA NVVM Compiler
//
// Compiler Build ID: CL-36424714
// Cuda compilation tools, release 13.0, V13.0.88
// Based on NVVM 20.0.0
//

.version 9.0
.target sm_100
.address_size 64

	// .globl	_Z9matrixAddiPfS_S_

.visible .entry _Z9matrixAddiPfS_S_(
	.param .u32 _Z9matrixAddiPfS_S__param_0,
	.param .u64 .ptr .align 1 _Z9matrixAddiPfS_S__param_1,
	.param .u64 .ptr .align 1 _Z9matrixAddiPfS_S__param_2,
	.param .u64 .ptr .align 1 _Z9matrixAddiPfS_S__param_3
)
{
	.reg .pred 	%p<2>;
	.reg .b32 	%r<14>;
	.reg .b32 	%f<4>;
	.reg .b64 	%rd<11>;

	ld.param.u32 	%r4, [_Z9matrixAddiPfS_S__param_0];
	ld.param.u64 	%rd1, [_Z9matrixAddiPfS_S__param_1];
	ld.param.u64 	%rd2, [_Z9matrixAddiPfS_S__param_2];
	ld.param.u64 	%rd3, [_Z9matrixAddiPfS_S__param_3];
	mov.u32 	%r5, %ctaid.x;
	mov.u32 	%r6, %ntid.x;
	mov.u32 	%r7, %tid.x;
	mad.lo.s32 	%r1, %r5, %r6, %r7;
	mov.u32 	%r8, %ctaid.y;
	mov.u32 	%r9, %ntid.y;
	mov.u32 	%r10, %tid.y;
	mad.lo.s32 	%r11, %r8, %r9, %r10;
	max.s32 	%r12, %r1, %r11;
	setp.ge.s32 	%p1, %r12, %r4;
	@%p1 bra 	$L__BB0_2;
	cvta.to.global.u64 	%rd4, %rd1;
	cvta.to.global.u64 	%rd5, %rd2;
	cvta.to.global.u64 	%rd6, %rd3;
	mad.lo.s32 	%r13, %r11, %r4, %r1;
	mul.wide.s32 	%rd7, %r13, 4;
	add.s64 	%rd8, %rd4, %rd7;
	ld.global.f32 	%f1, [%rd8];
	add.s64 	%rd9, %rd5, %rd7;
	ld.global.f32 	%f2, [%rd9];
	add.f32 	%f3, %f1, %f2;
	add.s64 	%rd10, %rd6, %rd7;
	st.global.f32 	[%rd10], %f3;
$L__BB0_2:
	ret;

}


// ===== COMPILED SASS (sm_100) =====

	.target	sm_100

	.elftype	@"ET_EXEC"


//--------------------- .note.nv.tkinfo           --------------------------
	.section	.note.nv.tkinfo,"",@"SHT_NOTE"
	.sectionflags	@"SHF_NOTE_NV_TKINFO"
	.tkinfo
        /*0018*/ 	.word	0x00000002
        /*0030*/ 	.string	""
        /*0030*/ 	.string	"ptxas"
        /*0030*/ 	.string	"Cuda compilation tools, release 13.0, V13.0.88"
        /*0030*/ 	.string	"Build cuda_13.0.r13.0/compiler.36424714_0"
        /*0030*/ 	.string	"-arch sm_100 -m 64 "



//--------------------- .note.nv.cuinfo           --------------------------
	.section	.note.nv.cuinfo,"",@"SHT_NOTE"
	.sectionflags	@"SHF_NOTE_NV_CUINFO"
        /*0018*/ 	.short	0x0002
        /*001a*/ 	.short	0x0064
        /*001c*/ 	.short	0x0082
	.zero		2


//--------------------- .nv.info                  --------------------------
	.section	.nv.info,"",@"SHT_CUDA_INFO"
	.align	4


	//----- nvinfo : EIATTR_REGCOUNT
	.align		4
        /*0000*/ 	.byte	0x04, 0x2f
        /*0002*/ 	.short	(.L_1 - .L_0)
	.align		4
.L_0:
        /*0004*/ 	.word	index@(_Z9matrixAddiPfS_S_)
        /*0008*/ 	.word	0x0000000c


	//----- nvinfo : EIATTR_FRAME_SIZE
	.align		4
.L_1:
        /*000c*/ 	.byte	0x04, 0x11
        /*000e*/ 	.short	(.L_3 - .L_2)
	.align		4
.L_2:
        /*0010*/ 	.word	index@(_Z9matrixAddiPfS_S_)
        /*0014*/ 	.word	0x00000000


	//----- nvinfo : EIATTR_MIN_STACK_SIZE
	.align		4
.L_3:
        /*0018*/ 	.byte	0x04, 0x12
        /*001a*/ 	.short	(.L_5 - .L_4)
	.align		4
.L_4:
        /*001c*/ 	.word	index@(_Z9matrixAddiPfS_S_)
        /*0020*/ 	.word	0x00000000
.L_5:


//--------------------- .nv.compat                --------------------------
	.section	.nv.compat,"",@"SHT_CUDA_COMPAT_INFO"
	.align	4
        /*0000*/ 	.byte	0x02, 0x09, 0x00, 0x00, 0x02, 0x02, 0x01, 0x00, 0x02, 0x05, 0x05, 0x00, 0x03, 0x07, 0x01, 0x01
        /*0010*/ 	.byte	0x02, 0x03, 0x00, 0x00, 0x02, 0x06, 0x01, 0x00, 0x04, 0x0b, 0x08, 0x00, 0x09, 0x00, 0x00, 0x00
        /*0020*/ 	.byte	0x00, 0x00, 0x00, 0x00


//--------------------- .nv.info._Z9matrixAddiPfS_S_ --------------------------
	.section	.nv.info._Z9matrixAddiPfS_S_,"",@"SHT_CUDA_INFO"
	.sectionflags	@""
	.align	4


	//----- nvinfo : EIATTR_CUDA_API_VERSION
	.align		4
        /*0000*/ 	.byte	0x04, 0x37
        /*0002*/ 	.short	(.L_7 - .L_6)
.L_6:
        /*0004*/ 	.word	0x00000082


	//----- nvinfo : EIATTR_KPARAM_INFO
	.align		4
.L_7:
        /*0008*/ 	.byte	0x04, 0x17
        /*000a*/ 	.short	(.L_9 - .L_8)
.L_8:
        /*000c*/ 	.word	0x00000000
        /*0010*/ 	.short	0x0003
        /*0012*/ 	.short	0x0018
        /*0014*/ 	.byte	0x00, 0xf5, 0x21, 0x00


	//----- nvinfo : EIATTR_KPARAM_INFO
	.align		4
.L_9:
        /*0018*/ 	.byte	0x04, 0x17
        /*001a*/ 	.short	(.L_11 - .L_10)
.L_10:
        /*001c*/ 	.word	0x00000000
        /*0020*/ 	.short	0x0002
        /*0022*/ 	.short	0x0010
        /*0024*/ 	.byte	0x00, 0xf5, 0x21, 0x00


	//----- nvinfo : EIATTR_KPARAM_INFO
	.align		4
.L_11:
        /*0028*/ 	.byte	0x04, 0x17
        /*002a*/ 	.short	(.L_13 - .L_12)
.L_12:
        /*002c*/ 	.word	0x00000000
        /*0030*/ 	.short	0x0001
        /*0032*/ 	.short	0x0008
        /*0034*/ 	.byte	0x00, 0xf5, 0x21, 0x00


	//----- nvinfo : EIATTR_KPARAM_INFO
	.align		4
.L_13:
        /*0038*/ 	.byte	0x04, 0x17
        /*003a*/ 	.short	(.L_15 - .L_14)
.L_14:
        /*003c*/ 	.word	0x00000000
        /*0040*/ 	.short	0x0000
        /*0042*/ 	.short	0x0000
        /*0044*/ 	.byte	0x00, 0xf0, 0x11, 0x00


	//----- nvinfo : EIATTR_SPARSE_MMA_MASK
	.align		4
.L_15:
        /*0048*/ 	.byte	0x03, 0x50
        /*004a*/ 	.short	0x0000


	//----- nvinfo : EIATTR_MAXREG_COUNT
	.align		4
        /*004c*/ 	.byte	0x03, 0x1b
        /*004e*/ 	.short	0x00ff


	//----- nvinfo : EIATTR_MERCURY_ISA_VERSION
	.align		4
        /*0050*/ 	.byte	0x03, 0x5f
        /*0052*/ 	.short	0x0101


	//----- nvinfo : EIATTR_VRC_CTA_INIT_COUNT
	.align		4
        /*0054*/ 	.byte	0x02, 0x4a
	.zero		1
	.zero		1


	//----- nvinfo : EIATTR_EXIT_INSTR_OFFSETS
	.align		4
        /*0058*/ 	.byte	0x04, 0x1c
        /*005a*/ 	.short	(.L_17 - .L_16)


	//   ....[0]....
.L_16:
        /*005c*/ 	.word	0x000000c0


	//   ....[1]....
        /*0060*/ 	.word	0x00000190


	//----- nvinfo : EIATTR_CBANK_PARAM_SIZE
	.align		4
.L_17:
        /*0064*/ 	.byte	0x03, 0x19
        /*0066*/ 	.short	0x0020


	//----- nvinfo : EIATTR_PARAM_CBANK
	.align		4
        /*0068*/ 	.byte	0x04, 0x0a
        /*006a*/ 	.short	(.L_19 - .L_18)
	.align		4
.L_18:
        /*006c*/ 	.word	index@(.nv.constant0._Z9matrixAddiPfS_S_)
        /*0070*/ 	.short	0x0380
        /*0072*/ 	.short	0x0020


	//----- nvinfo : EIATTR_SW_WAR
	.align		4
.L_19:
        /*0074*/ 	.byte	0x04, 0x36
        /*0076*/ 	.short	(.L_21 - .L_20)
.L_20:
        /*0078*/ 	.word	0x00000008
.L_21:


//--------------------- .nv.callgraph             --------------------------
	.section	.nv.callgraph,"",@"SHT_CUDA_CALLGRAPH"
	.align	4
	.sectionentsize	8
	.align		4
        /*0000*/ 	.word	0x00000000
	.align		4
        /*0004*/ 	.word	0xffffffff
	.align		4
        /*0008*/ 	.word	0x00000000
	.align		4
        /*000c*/ 	.word	0xfffffffe
	.align		4
        /*0010*/ 	.word	0x00000000
	.align		4
        /*0014*/ 	.word	0xfffffffd
	.align		4
        /*0018*/ 	.word	0x00000000
	.align		4
        /*001c*/ 	.word	0xfffffffc


//--------------------- .text._Z9matrixAddiPfS_S_ --------------------------
	.section	.text._Z9matrixAddiPfS_S_,"ax",@progbits
	.align	128
        .global         _Z9matrixAddiPfS_S_
        .type           _Z9matrixAddiPfS_S_,@function
        .size           _Z9matrixAddiPfS_S_,(.L_x_1 - _Z9matrixAddiPfS_S_)
        .other          _Z9matrixAddiPfS_S_,@"STO_CUDA_ENTRY STV_DEFAULT"
_Z9matrixAddiPfS_S_:
.text._Z9matrixAddiPfS_S_:
[----:B------:R-:W-:Y:S01]  /*0000*/  LDC R1, c[0x0][0x37c] ;  /* 0x0000df00ff017b82 */ /* 0x000fe20000000800 */
[----:B------:R-:W0:Y:S07]  /*0010*/  S2R R3, SR_TID.X ;  /* 0x0000000000037919 */ /* 0x000e2e0000002100 */
[----:B------:R-:W0:Y:S01]  /*0020*/  LDC R0, c[0x0][0x360] ;  /* 0x0000d800ff007b82 */ /* 0x000e220000000800 */
[----:B------:R-:W1:Y:S01]  /*0030*/  LDCU UR6, c[0x0][0x380] ;  /* 0x00007000ff0677ac */ /* 0x000e620008000800 */
[----:B------:R-:W2:Y:S06]  /*0040*/  S2R R2, SR_TID.Y ;  /* 0x0000000000027919 */ /* 0x000eac0000002200 */
[----:B------:R-:W0:Y:S08]  /*0050*/  S2UR UR4, SR_CTAID.X ;  /* 0x00000000000479c3 */ /* 0x000e300000002500 */
[----:B------:R-:W2:Y:S08]  /*0060*/  S2UR UR5, SR_CTAID.Y ;  /* 0x00000000000579c3 */ /* 0x000eb00000002600 */
[----:B------:R-:W2:Y:S01]  /*0070*/  LDC R7, c[0x0][0x364] ;  /* 0x0000d900ff077b82 */ /* 0x000ea20000000800 */
[----:B0-----:R-:W-:-:S02]  /*0080*/  IMAD R0, R0, UR4, R3 ;  /* 0x0000000400007c24 */ /* 0x001fc4000f8e0203 */
[----:B--2---:R-:W-:-:S05]  /*0090*/  IMAD R7, R7, UR5, R2 ;  /* 0x0000000507077c24 */ /* 0x004fca000f8e0202 */
[----:B------:R-:W-:-:S04]  /*00a0*/  VIMNMX R2, PT, PT, R0, R7, !PT ;  /* 0x0000000700027248 */ /* 0x000fc80007fe0100 */
[----:B-1----:R-:W-:-:S13]  /*00b0*/  ISETP.GE.AND P0, PT, R2, UR6, PT ;  /* 0x0000000602007c0c */ /* 0x002fda000bf06270 */
[----:B------:R-:W-:Y:S05]  /*00c0*/  @P0 EXIT ;  /* 0x000000000000094d */ /* 0x000fea0003800000 */
[----:B------:R-:W0:Y:S01]  /*00d0*/  LDC.64 R2, c[0x0][0x388] ;  /* 0x0000e200ff027b82 */ /* 0x000e220000000a00 */
[----:B------:R-:W1:Y:S01]  /*00e0*/  LDCU.64 UR4, c[0x0][0x358] ;  /* 0x00006b00ff0477ac */ /* 0x000e620008000a00 */
[----:B------:R-:W-:-:S06]  /*00f0*/  IMAD R9, R7, UR6, R0 ;  /* 0x0000000607097c24 */ /* 0x000fcc000f8e0200 */
[----:B------:R-:W2:Y:S08]  /*0100*/  LDC.64 R4, c[0x0][0x390] ;  /* 0x0000e400ff047b82 */ /* 0x000eb00000000a00 */
[----:B------:R-:W3:Y:S01]  /*0110*/  LDC.64 R6, c[0x0][0x398] ;  /* 0x0000e600ff067b82 */ /* 0x000ee20000000a00 */
[----:B0-----:R-:W-:-:S06]  /*0120*/  IMAD.WIDE R2, R9, 0x4, R2 ;  /* 0x0000000409027825 */ /* 0x001fcc00078e0202 */
[----:B-1----:R-:W4:Y:S01]  /*0130*/  LDG.E R2, desc[UR4][R2.64] ;  /* 0x0000000402027981 */ /* 0x002f22000c1e1900 */
[----:B--2---:R-:W-:-:S06]  /*0140*/  IMAD.WIDE R4, R9, 0x4, R4 ;  /* 0x0000000409047825 */ /* 0x004fcc00078e0204 */
[----:B------:R-:W4:Y:S01]  /*0150*/  LDG.E R5, desc[UR4][R4.64] ;  /* 0x0000000404057981 */ /* 0x000f22000c1e1900 */
[----:B---3--:R-:W-:-:S04]  /*0160*/  IMAD.WIDE R6, R9, 0x4, R6 ;  /* 0x0000000409067825 */ /* 0x008fc800078e0206 */
[----:B----4-:R-:W-:-:S05]  /*0170*/  FADD R9, R2, R5 ;  /* 0x0000000502097221 */ /* 0x010fca0000000000 */
[----:B------:R-:W-:Y:S01]  /*0180*/  STG.E desc[UR4][R6.64], R9 ;  /* 0x0000000906007986 */ /* 0x000fe2000c101904 */
[----:B------:R-:W-:Y:S05]  /*0190*/  EXIT ;  /* 0x000000000000794d */ /* 0x000fea0003800000 */
.L_x_0:
[----:B------:R-:W-:-:S00]  /*01a0*/  BRA `(.L_x_0) ;  /* 0xfffffffc00fc7947 */ /* 0x000fc0000383ffff */
[----:B------:R-:W-:-:S00]  /*01b0*/  NOP ;  /* 0x0000000000007918 */ /* 0x000fc00000000000 */
        /* <DEDUP_REMOVED lines=12> */
.L_x_1:


//--------------------- .nv.shared.reserved.0     --------------------------
	.section	.nv.shared.reserved.0,"aw",@nobits
	.weak		__nv_reservedSMEM_offset_0_alias
	.size		__nv_reservedSMEM_offset_0_alias, 0, 64
	.other		__nv_reservedSMEM_offset_0_alias,@"STO_CUDA_RESERVED_SHARED STV_DEFAULT"
__nv_reservedSMEM_offset_0_alias:
	.zero		0
	.zero		64


//--------------------- .nv.constant0._Z9matrixAddiPfS_S_ --------------------------
	.section	.nv.constant0._Z9matrixAddiPfS_S_,"a",@progbits
	.sectionflags	@""
	.align	4
.nv.constant0._Z9matrixAddiPfS_S_:
	.zero		928


//--------------------- SYMBOLS --------------------------

	.type		.nv.reservedSmem.offset0,@object
	.size		.nv.reservedSmem.offset0,0x4
